//
// Generated by NVIDIA NVVM Compiler
//
// Compiler Build ID: CL-36424714
// Cuda compilation tools, release 13.0, V13.0.88
// Based on NVVM 20.0.0
//

.version 9.0
.target sm_100
.address_size 64

	// .globl	_Z13matrixMultGPUPiS_S_ii

.visible .entry _Z13matrixMultGPUPiS_S_ii(
	.param .u64 .ptr .align 1 _Z13matrixMultGPUPiS_S_ii_param_0,
	.param .u64 .ptr .align 1 _Z13matrixMultGPUPiS_S_ii_param_1,
	.param .u64 .ptr .align 1 _Z13matrixMultGPUPiS_S_ii_param_2,
	.param .u32 _Z13matrixMultGPUPiS_S_ii_param_3,
	.param .u32 _Z13matrixMultGPUPiS_S_ii_param_4
)
{
	.reg .pred 	%p<12>;
	.reg .b32 	%r<147>;
	.reg .b64 	%rd<52>;

	ld.param.u64 	%rd10, [_Z13matrixMultGPUPiS_S_ii_param_0];
	ld.param.u64 	%rd11, [_Z13matrixMultGPUPiS_S_ii_param_1];
	ld.param.u64 	%rd9, [_Z13matrixMultGPUPiS_S_ii_param_2];
	ld.param.u32 	%r56, [_Z13matrixMultGPUPiS_S_ii_param_3];
	ld.param.u32 	%r57, [_Z13matrixMultGPUPiS_S_ii_param_4];
	cvta.to.global.u64 	%rd1, %rd11;
	cvta.to.global.u64 	%rd2, %rd10;
	mov.u32 	%r58, %tid.x;
	mov.u32 	%r59, %ntid.x;
	mov.u32 	%r60, %ctaid.x;
	mad.lo.s32 	%r61, %r59, %r60, %r58;
	mul.lo.s32 	%r125, %r57, %r61;
	min.s32 	%r62, %r57, %r56;
	setp.lt.s32 	%p1, %r62, 1;
	@%p1 bra 	$L__BB0_16;
	and.b32  	%r2, %r56, 7;
	and.b32  	%r3, %r56, 3;
	and.b32  	%r4, %r56, 2147483640;
	neg.s32 	%r5, %r4;
	shl.b32 	%r6, %r56, 3;
	mul.lo.s32 	%r7, %r56, 7;
	mul.wide.u32 	%rd3, %r6, 4;
	add.s64 	%rd4, %rd2, 16;
	add.s32 	%r8, %r125, %r57;
	cvta.to.global.u64 	%rd5, %rd9;
$L__BB0_2:
	mul.lo.s32 	%r10, %r125, %r56;
	mov.b32 	%r126, 0;
$L__BB0_3:
	setp.lt.u32 	%p2, %r56, 8;
	mov.b32 	%r141, 0;
	mov.u32 	%r146, %r141;
	@%p2 bra 	$L__BB0_6;
	add.s32 	%r134, %r56, %r126;
	shl.b32 	%r67, %r56, 1;
	add.s32 	%r133, %r67, %r126;
	mad.lo.s32 	%r132, %r56, 3, %r126;
	shl.b32 	%r68, %r56, 2;
	add.s32 	%r131, %r68, %r126;
	mad.lo.s32 	%r130, %r56, 5, %r126;
	mad.lo.s32 	%r129, %r56, 6, %r126;
	add.s32 	%r128, %r7, %r126;
	mul.wide.u32 	%rd12, %r126, 4;
	add.s64 	%rd51, %rd1, %rd12;
	mov.b32 	%r146, 0;
	mov.u32 	%r127, %r10;
	mov.u32 	%r135, %r5;
$L__BB0_5:
	.pragma "nounroll";
	mul.wide.s32 	%rd13, %r127, 4;
	add.s64 	%rd14, %rd4, %rd13;
	ld.global.u32 	%r69, [%rd14+-16];
	ld.global.u32 	%r70, [%rd51];
	mad.lo.s32 	%r71, %r70, %r69, %r146;
	ld.global.u32 	%r72, [%rd14+-12];
	mul.wide.u32 	%rd15, %r134, 4;
	add.s64 	%rd16, %rd1, %rd15;
	ld.global.u32 	%r73, [%rd16];
	mad.lo.s32 	%r74, %r73, %r72, %r71;
	ld.global.u32 	%r75, [%rd14+-8];
	mul.wide.u32 	%rd17, %r133, 4;
	add.s64 	%rd18, %rd1, %rd17;
	ld.global.u32 	%r76, [%rd18];
	mad.lo.s32 	%r77, %r76, %r75, %r74;
	ld.global.u32 	%r78, [%rd14+-4];
	mul.wide.u32 	%rd19, %r132, 4;
	add.s64 	%rd20, %rd1, %rd19;
	ld.global.u32 	%r79, [%rd20];
	mad.lo.s32 	%r80, %r79, %r78, %r77;
	ld.global.u32 	%r81, [%rd14];
	mul.wide.u32 	%rd21, %r131, 4;
	add.s64 	%rd22, %rd1, %rd21;
	ld.global.u32 	%r82, [%rd22];
	mad.lo.s32 	%r83, %r82, %r81, %r80;
	ld.global.u32 	%r84, [%rd14+4];
	mul.wide.u32 	%rd23, %r130, 4;
	add.s64 	%rd24, %rd1, %rd23;
	ld.global.u32 	%r85, [%rd24];
	mad.lo.s32 	%r86, %r85, %r84, %r83;
	ld.global.u32 	%r87, [%rd14+8];
	mul.wide.u32 	%rd25, %r129, 4;
	add.s64 	%rd26, %rd1, %rd25;
	ld.global.u32 	%r88, [%rd26];
	mad.lo.s32 	%r89, %r88, %r87, %r86;
	ld.global.u32 	%r90, [%rd14+12];
	mul.wide.u32 	%rd27, %r128, 4;
	add.s64 	%rd28, %rd1, %rd27;
	ld.global.u32 	%r91, [%rd28];
	mad.lo.s32 	%r146, %r91, %r90, %r89;
	add.s32 	%r135, %r135, 8;
	add.s32 	%r134, %r134, %r6;
	add.s32 	%r133, %r133, %r6;
	add.s32 	%r132, %r132, %r6;
	add.s32 	%r131, %r131, %r6;
	add.s32 	%r130, %r130, %r6;
	add.s32 	%r129, %r129, %r6;
	add.s32 	%r128, %r128, %r6;
	add.s64 	%rd51, %rd51, %rd3;
	add.s32 	%r127, %r127, 8;
	setp.ne.s32 	%p3, %r135, 0;
	mov.u32 	%r141, %r4;
	@%p3 bra 	$L__BB0_5;
$L__BB0_6:
	setp.eq.s32 	%p4, %r2, 0;
	@%p4 bra 	$L__BB0_14;
	add.s32 	%r93, %r2, -1;
	setp.lt.u32 	%p5, %r93, 3;
	@%p5 bra 	$L__BB0_9;
	add.s32 	%r94, %r141, %r10;
	mul.wide.s32 	%rd29, %r94, 4;
	add.s64 	%rd30, %rd2, %rd29;
	ld.global.u32 	%r95, [%rd30];
	mad.lo.s32 	%r96, %r141, %r56, %r126;
	mul.wide.u32 	%rd31, %r96, 4;
	add.s64 	%rd32, %rd1, %rd31;
	ld.global.u32 	%r97, [%rd32];
	mad.lo.s32 	%r98, %r97, %r95, %r146;
	ld.global.u32 	%r99, [%rd30+4];
	add.s32 	%r100, %r96, %r56;
	mul.wide.u32 	%rd33, %r100, 4;
	add.s64 	%rd34, %rd1, %rd33;
	ld.global.u32 	%r101, [%rd34];
	mad.lo.s32 	%r102, %r101, %r99, %r98;
	ld.global.u32 	%r103, [%rd30+8];
	add.s32 	%r104, %r100, %r56;
	mul.wide.u32 	%rd35, %r104, 4;
	add.s64 	%rd36, %rd1, %rd35;
	ld.global.u32 	%r105, [%rd36];
	mad.lo.s32 	%r106, %r105, %r103, %r102;
	ld.global.u32 	%r107, [%rd30+12];
	add.s32 	%r108, %r104, %r56;
	mul.wide.u32 	%rd37, %r108, 4;
	add.s64 	%rd38, %rd1, %rd37;
	ld.global.u32 	%r109, [%rd38];
	mad.lo.s32 	%r146, %r109, %r107, %r106;
	add.s32 	%r141, %r141, 4;
$L__BB0_9:
	setp.eq.s32 	%p6, %r3, 0;
	@%p6 bra 	$L__BB0_14;
	setp.eq.s32 	%p7, %r3, 1;
	@%p7 bra 	$L__BB0_12;
	add.s32 	%r111, %r141, %r10;
	mul.wide.s32 	%rd39, %r111, 4;
	add.s64 	%rd40, %rd2, %rd39;
	ld.global.u32 	%r112, [%rd40];
	mad.lo.s32 	%r113, %r141, %r56, %r126;
	mul.wide.u32 	%rd41, %r113, 4;
	add.s64 	%rd42, %rd1, %rd41;
	ld.global.u32 	%r114, [%rd42];
	mad.lo.s32 	%r115, %r114, %r112, %r146;
	ld.global.u32 	%r116, [%rd40+4];
	add.s32 	%r117, %r113, %r56;
	mul.wide.u32 	%rd43, %r117, 4;
	add.s64 	%rd44, %rd1, %rd43;
	ld.global.u32 	%r118, [%rd44];
	mad.lo.s32 	%r146, %r118, %r116, %r115;
	add.s32 	%r141, %r141, 2;
$L__BB0_12:
	and.b32  	%r119, %r56, 1;
	setp.eq.b32 	%p8, %r119, 1;
	not.pred 	%p9, %p8;
	@%p9 bra 	$L__BB0_14;
	add.s32 	%r120, %r141, %r10;
	mul.wide.s32 	%rd45, %r120, 4;
	add.s64 	%rd46, %rd2, %rd45;
	ld.global.u32 	%r121, [%rd46];
	mad.lo.s32 	%r122, %r141, %r56, %r126;
	mul.wide.u32 	%rd47, %r122, 4;
	add.s64 	%rd48, %rd1, %rd47;
	ld.global.u32 	%r123, [%rd48];
	mad.lo.s32 	%r146, %r123, %r121, %r146;
$L__BB0_14:
	add.s32 	%r124, %r126, %r10;
	mul.wide.s32 	%rd49, %r124, 4;
	add.s64 	%rd50, %rd5, %rd49;
	st.global.u32 	[%rd50], %r146;
	add.s32 	%r126, %r126, 1;
	setp.ne.s32 	%p10, %r126, %r56;
	@%p10 bra 	$L__BB0_3;
	add.s32 	%r125, %r125, 1;
	setp.lt.s32 	%p11, %r125, %r8;
	@%p11 bra 	$L__BB0_2;
$L__BB0_16:
	ret;

}


// ===== COMPILED SASS (sm_100) =====

	.target	sm_100

	.elftype	@"ET_EXEC"


//--------------------- .note.nv.tkinfo           --------------------------
	.section	.note.nv.tkinfo,"",@"SHT_NOTE"
	.sectionflags	@"SHF_NOTE_NV_TKINFO"
	.tkinfo
        /*0018*/ 	.word	0x00000002
        /*0030*/ 	.string	""
        /*0030*/ 	.string	"ptxas"
        /*0030*/ 	.string	"Cuda compilation tools, release 13.0, V13.0.88"
        /*0030*/ 	.string	"Build cuda_13.0.r13.0/compiler.36424714_0"
        /*0030*/ 	.string	"-arch sm_100 -m 64 "



//--------------------- .note.nv.cuinfo           --------------------------
	.section	.note.nv.cuinfo,"",@"SHT_NOTE"
	.sectionflags	@"SHF_NOTE_NV_CUINFO"
        /*0018*/ 	.short	0x0002
        /*001a*/ 	.short	0x0064
        /*001c*/ 	.short	0x0082
	.zero		2


//--------------------- .nv.info                  --------------------------
	.section	.nv.info,"",@"SHT_CUDA_INFO"
	.align	4


	//----- nvinfo : EIATTR_REGCOUNT
	.align		4
        /*0000*/ 	.byte	0x04, 0x2f
        /*0002*/ 	.short	(.L_1 - .L_0)
	.align		4
.L_0:
        /*0004*/ 	.word	index@(_Z13matrixMultGPUPiS_S_ii)
        /*0008*/ 	.word	0x00000020


	//----- nvinfo : EIATTR_FRAME_SIZE
	.align		4
.L_1:
        /*000c*/ 	.byte	0x04, 0x11
        /*000e*/ 	.short	(.L_3 - .L_2)
	.align		4
.L_2:
        /*0010*/ 	.word	index@(_Z13matrixMultGPUPiS_S_ii)
        /*0014*/ 	.word	0x00000000


	//----- nvinfo : EIATTR_MIN_STACK_SIZE
	.align		4
.L_3:
        /*0018*/ 	.byte	0x04, 0x12
        /*001a*/ 	.short	(.L_5 - .L_4)
	.align		4
.L_4:
        /*001c*/ 	.word	index@(_Z13matrixMultGPUPiS_S_ii)
        /*0020*/ 	.word	0x00000000
.L_5:


//--------------------- .nv.compat                --------------------------
	.section	.nv.compat,"",@"SHT_CUDA_COMPAT_INFO"
	.align	4
        /*0000*/ 	.byte	0x02, 0x09, 0x00, 0x00, 0x02, 0x02, 0x01, 0x00, 0x02, 0x05, 0x05, 0x00, 0x03, 0x07, 0x01, 0x01
        /*0010*/ 	.byte	0x02, 0x03, 0x00, 0x00, 0x02, 0x06, 0x01, 0x00, 0x04, 0x0b, 0x08, 0x00, 0x09, 0x00, 0x00, 0x00
        /*0020*/ 	.byte	0x00, 0x00, 0x00, 0x00


//--------------------- .nv.info._Z13matrixMultGPUPiS_S_ii --------------------------
	.section	.nv.info._Z13matrixMultGPUPiS_S_ii,"",@"SHT_CUDA_INFO"
	.sectionflags	@""
	.align	4


	//----- nvinfo : EIATTR_CUDA_API_VERSION
	.align		4
        /*0000*/ 	.byte	0x04, 0x37
        /*0002*/ 	.short	(.L_7 - .L_6)
.L_6:
        /*0004*/ 	.word	0x00000082


	//----- nvinfo : EIATTR_KPARAM_INFO
	.align		4
.L_7:
        /*0008*/ 	.byte	0x04, 0x17
        /*000a*/ 	.short	(.L_9 - .L_8)
.L_8:
        /*000c*/ 	.word	0x00000000
        /*0010*/ 	.short	0x0004
        /*0012*/ 	.short	0x001c
        /*0014*/ 	.byte	0x00, 0xf0, 0x11, 0x00


	//----- nvinfo : EIATTR_KPARAM_INFO
	.align		4
.L_9:
        /*0018*/ 	.byte	0x04, 0x17
        /*001a*/ 	.short	(.L_11 - .L_10)
.L_10:
        /*001c*/ 	.word	0x00000000
        /*0020*/ 	.short	0x0003
        /*0022*/ 	.short	0x0018
        /*0024*/ 	.byte	0x00, 0xf0, 0x11, 0x00


	//----- nvinfo : EIATTR_KPARAM_INFO
	.align		4
.L_11:
        /*0028*/ 	.byte	0x04, 0x17
        /*002a*/ 	.short	(.L_13 - .L_12)
.L_12:
        /*002c*/ 	.word	0x00000000
        /*0030*/ 	.short	0x0002
        /*0032*/ 	.short	0x0010
        /*0034*/ 	.byte	0x00, 0xf5, 0x21, 0x00


	//----- nvinfo : EIATTR_KPARAM_INFO
	.align		4
.L_13:
        /*0038*/ 	.byte	0x04, 0x17
        /*003a*/ 	.short	(.L_15 - .L_14)
.L_14:
        /*003c*/ 	.word	0x00000000
        /*0040*/ 	.short	0x0001
        /*0042*/ 	.short	0x0008
        /*0044*/ 	.byte	0x00, 0xf5, 0x21, 0x00


	//----- nvinfo : EIATTR_KPARAM_INFO
	.align		4
.L_15:
        /*0048*/ 	.byte	0x04, 0x17
        /*004a*/ 	.short	(.L_17 - .L_16)
.L_16:
        /*004c*/ 	.word	0x00000000
        /*0050*/ 	.short	0x0000
        /*0052*/ 	.short	0x0000
        /*0054*/ 	.byte	0x00, 0xf5, 0x21, 0x00


	//----- nvinfo : EIATTR_SPARSE_MMA_MASK
	.align		4
.L_17:
        /*0058*/ 	.byte	0x03, 0x50
        /*005a*/ 	.short	0x0000


	//----- nvinfo : EIATTR_MAXREG_COUNT
	.align		4
        /*005c*/ 	.byte	0x03, 0x1b
        /*005e*/ 	.short	0x00ff


	//----- nvinfo : EIATTR_MERCURY_ISA_VERSION
	.align		4
        /*0060*/ 	.byte	0x03, 0x5f
        /*0062*/ 	.short	0x0101


	//----- nvinfo : EIATTR_VRC_CTA_INIT_COUNT
	.align		4
        /*0064*/ 	.byte	0x02, 0x4a
	.zero		1
	.zero		1


	//----- nvinfo : EIATTR_EXIT_INSTR_OFFSETS
	.align		4
        /*0068*/ 	.byte	0x04, 0x1c
        /*006a*/ 	.short	(.L_19 - .L_18)


	//   ....[0]....
.L_18:
        /*006c*/ 	.word	0x00000070


	//   ....[1]....
        /*0070*/ 	.word	0x000009c0


	//----- nvinfo : EIATTR_CRS_STACK_SIZE
	.align		4
.L_19:
        /*0074*/ 	.byte	0x04, 0x1e
        /*0076*/ 	.short	(.L_21 - .L_20)
.L_20:
        /*0078*/ 	.word	0x00000000


	//----- nvinfo : EIATTR_CBANK_PARAM_SIZE
	.align		4
.L_21:
        /*007c*/ 	.byte	0x03, 0x19
        /*007e*/ 	.short	0x0020


	//----- nvinfo : EIATTR_PARAM_CBANK
	.align		4
        /*0080*/ 	.byte	0x04, 0x0a
        /*0082*/ 	.short	(.L_23 - .L_22)
	.align		4
.L_22:
        /*0084*/ 	.word	index@(.nv.constant0._Z13matrixMultGPUPiS_S_ii)
        /*0088*/ 	.short	0x0380
        /*008a*/ 	.short	0x0020


	//----- nvinfo : EIATTR_SW_WAR
	.align		4
.L_23:
        /*008c*/ 	.byte	0x04, 0x36
        /*008e*/ 	.short	(.L_25 - .L_24)
.L_24:
        /*0090*/ 	.word	0x00000008
.L_25:


//--------------------- .nv.callgraph             --------------------------
	.section	.nv.callgraph,"",@"SHT_CUDA_CALLGRAPH"
	.align	4
	.sectionentsize	8
	.align		4
        /*0000*/ 	.word	0x00000000
	.align		4
        /*0004*/ 	.word	0xffffffff
	.align		4
        /*0008*/ 	.word	0x00000000
	.align		4
        /*000c*/ 	.word	0xfffffffe
	.align		4
        /*0010*/ 	.word	0x00000000
	.align		4
        /*0014*/ 	.word	0xfffffffd
	.align		4
        /*0018*/ 	.word	0x00000000
	.align		4
        /*001c*/ 	.word	0xfffffffc


//--------------------- .text._Z13matrixMultGPUPiS_S_ii --------------------------
	.section	.text._Z13matrixMultGPUPiS_S_ii,"ax",@progbits
	.align	128
        .global         _Z13matrixMultGPUPiS_S_ii
        .type           _Z13matrixMultGPUPiS_S_ii,@function
        .size           _Z13matrixMultGPUPiS_S_ii,(.L_x_7 - _Z13matrixMultGPUPiS_S_ii)
        .other          _Z13matrixMultGPUPiS_S_ii,@"STO_CUDA_ENTRY STV_DEFAULT"
_Z13matrixMultGPUPiS_S_ii:
.text._Z13matrixMultGPUPiS_S_ii:
[----:B------:R-:W-:Y:S08]  /*0000*/  LDC R1, c[0x0][0x37c] ;  /* 0x0000df00ff017b82 */ /* 0x000ff00000000800 */
[----:B------:R-:W0:Y:S01]  /*0010*/  LDC.64 R6, c[0x0][0x398] ;  /* 0x0000e600ff067b82 */ /* 0x000e220000000a00 */
[----:B------:R-:W1:Y:S01]  /*0020*/  S2R R0, SR_TID.X ;  /* 0x0000000000007919 */ /* 0x000e620000002100 */
[----:B------:R-:W2:Y:S01]  /*0030*/  LDCU UR6, c[0x0][0x360] ;  /* 0x00006c00ff0677ac */ /* 0x000ea20008000800 */
[----:B------:R-:W3:Y:S01]  /*0040*/  S2R R3, SR_CTAID.X ;  /* 0x0000000000037919 */ /* 0x000ee20000002500 */
[----:B0-----:R-:W-:-:S04]  /*0050*/  VIMNMX R2, PT, PT, R7, R6, PT ;  /* 0x0000000607027248 */ /* 0x001fc80003fe0100 */
[----:B------:R-:W-:-:S13]  /*0060*/  ISETP.GE.AND P0, PT, R2, 0x1, PT ;  /* 0x000000010200780c */ /* 0x000fda0003f06270 */
[----:B-123--:R-:W-:Y:S05]  /*0070*/  @!P0 EXIT ;  /* 0x000000000000894d */ /* 0x00efea0003800000 */
[----:B------:R-:W0:Y:S01]  /*0080*/  LDCU.64 UR4, c[0x0][0x380] ;  /* 0x00007000ff0477ac */ /* 0x000e220008000a00 */
[----:B------:R-:W-:Y:S01]  /*0090*/  IMAD R0, R3, UR6, R0 ;  /* 0x0000000603007c24 */ /* 0x000fe2000f8e0200 */
[C---:B------:R-:W-:Y:S02]  /*00a0*/  LOP3.LUT R2, R6.reuse, 0x7, RZ, 0xc0, !PT ;  /* 0x0000000706027812 */ /* 0x040fe400078ec0ff */
[----:B------:R-:W-:Y:S01]  /*00b0*/  LOP3.LUT R3, R6, 0x3, RZ, 0xc0, !PT ;  /* 0x0000000306037812 */ /* 0x000fe200078ec0ff */
[-C--:B------:R-:W-:Y:S01]  /*00c0*/  IMAD R0, R0, R7.reuse, RZ ;  /* 0x0000000700007224 */ /* 0x080fe200078e02ff */
[C---:B------:R-:W-:Y:S01]  /*00d0*/  LOP3.LUT R4, R6.reuse, 0x7ffffff8, RZ, 0xc0, !PT ;  /* 0x7ffffff806047812 */ /* 0x040fe200078ec0ff */
[----:B------:R-:W1:Y:S01]  /*00e0*/  LDCU.64 UR8, c[0x0][0x358] ;  /* 0x00006b00ff0877ac */ /* 0x000e620008000a00 */
[----:B------:R-:W-:Y:S02]  /*00f0*/  SHF.L.U32 R5, R6, 0x3, RZ ;  /* 0x0000000306057819 */ /* 0x000fe400000006ff */
[----:B------:R-:W-:Y:S01]  /*0100*/  IADD3 R7, PT, PT, R0, R7, RZ ;  /* 0x0000000700077210 */ /* 0x000fe20007ffe0ff */
[----:B0-----:R-:W-:-:S04]  /*0110*/  UIADD3 UR4, UP0, UPT, UR4, 0x10, URZ ;  /* 0x0000001004047890 */ /* 0x001fc8000ff1e0ff */
[----:B------:R-:W-:-:S12]  /*0120*/  UIADD3.X UR5, UPT, UPT, URZ, UR5, URZ, UP0, !UPT ;  /* 0x00000005ff057290 */ /* 0x000fd800087fe4ff */
.L_x_5:
[----:B0-----:R-:W0:Y:S01]  /*0130*/  LDCU UR6, c[0x0][0x398] ;  /* 0x00007300ff0677ac */ /* 0x001e220008000800 */
[----:B------:R-:W-:Y:S02]  /*0140*/  HFMA2 R9, -RZ, RZ, 0, 0 ;  /* 0x00000000ff097431 */ /* 0x000fe400000001ff */
[C---:B0-----:R-:W-:Y:S01]  /*0150*/  IMAD R6, R0.reuse, UR6, RZ ;  /* 0x0000000600067c24 */ /* 0x041fe2000f8e02ff */
[----:B------:R-:W-:-:S04]  /*0160*/  IADD3 R0, PT, PT, R0, 0x1, RZ ;  /* 0x0000000100007810 */ /* 0x000fc80007ffe0ff */
[----:B------:R-:W-:-:S13]  /*0170*/  ISETP.GE.AND P0, PT, R0, R7, PT ;  /* 0x000000070000720c */ /* 0x000fda0003f06270 */
.L_x_4:
[----:B0-----:R-:W0:Y:S01]  /*0180*/  LDC R10, c[0x0][0x398] ;  /* 0x0000e600ff0a7b82 */ /* 0x001e220000000800 */
[----:B------:R-:W-:Y:S02]  /*0190*/  MOV R8, RZ ;  /* 0x000000ff00087202 */ /* 0x000fe40000000f00 */
[----:B------:R-:W-:Y:S02]  /*01a0*/  MOV R18, RZ ;  /* 0x000000ff00127202 */ /* 0x000fe40000000f00 */
[----:B0-----:R-:W-:-:S13]  /*01b0*/  ISETP.GE.U32.AND P1, PT, R10, 0x8, PT ;  /* 0x000000080a00780c */ /* 0x001fda0003f26070 */
[----:B------:R-:W-:Y:S05]  /*01c0*/  @!P1 BRA `(.L_x_0) ;  /* 0x0000000000ec9947 */ /* 0x000fea0003800000 */
[----:B------:R-:W0:Y:S01]  /*01d0*/  LDC.64 R12, c[0x0][0x388] ;  /* 0x0000e200ff0c7b82 */ /* 0x000e220000000a00 */
[C---:B------:R-:W-:Y:S01]  /*01e0*/  IADD3 R28, PT, PT, R9.reuse, R10, RZ ;  /* 0x0000000a091c7210 */ /* 0x040fe20007ffe0ff */
[C-C-:B------:R-:W-:Y:S01]  /*01f0*/  IMAD R11, R10.reuse, 0x3, R9.reuse ;  /* 0x000000030a0b7824 */ /* 0x140fe200078e0209 */
[CC--:B------:R-:W-:Y:S01]  /*0200*/  LEA R8, R10.reuse, R9.reuse, 0x1 ;  /* 0x000000090a087211 */ /* 0x0c0fe200078e08ff */
[C-C-:B------:R-:W-:Y:S01]  /*0210*/  IMAD R25, R10.reuse, 0x5, R9.reuse ;  /* 0x000000050a197824 */ /* 0x140fe200078e0209 */
[C---:B------:R-:W-:Y:S01]  /*0220*/  LEA R24, R10.reuse, R9, 0x2 ;  /* 0x000000090a187211 */ /* 0x040fe200078e10ff */
[C-C-:B------:R-:W-:Y:S01]  /*0230*/  IMAD R26, R10.reuse, 0x6, R9.reuse ;  /* 0x000000060a1a7824 */ /* 0x140fe200078e0209 */
[----:B------:R-:W-:Y:S01]  /*0240*/  MOV R18, RZ ;  /* 0x000000ff00127202 */ /* 0x000fe20000000f00 */
[----:B------:R-:W-:Y:S01]  /*0250*/  IMAD R27, R10, 0x7, R9 ;  /* 0x000000070a1b7824 */ /* 0x000fe200078e0209 */
[----:B------:R-:W-:Y:S02]  /*0260*/  IADD3 R10, PT, PT, -R4, RZ, RZ ;  /* 0x000000ff040a7210 */ /* 0x000fe40007ffe1ff */
[----:B------:R-:W-:Y:S01]  /*0270*/  MOV R29, R6 ;  /* 0x00000006001d7202 */ /* 0x000fe20000000f00 */
[----:B0-----:R-:W-:-:S07]  /*0280*/  IMAD.WIDE.U32 R14, R9, 0x4, R12 ;  /* 0x00000004090e7825 */ /* 0x001fce00078e000c */
.L_x_1:
[----:B------:R-:W-:Y:S01]  /*0290*/  MOV R16, UR4 ;  /* 0x0000000400107c02 */ /* 0x000fe20008000f00 */
[----:B-1----:R-:W2:Y:S01]  /*02a0*/  LDG.E R20, desc[UR8][R14.64] ;  /* 0x000000080e147981 */ /* 0x002ea2000c1e1900 */
[----:B------:R-:W-:-:S03]  /*02b0*/  MOV R17, UR5 ;  /* 0x0000000500117c02 */ /* 0x000fc60008000f00 */
[----:B------:R-:W-:-:S05]  /*02c0*/  IMAD.WIDE R16, R29, 0x4, R16 ;  /* 0x000000041d107825 */ /* 0x000fca00078e0210 */
[----:B------:R-:W2:Y:S01]  /*02d0*/  LDG.E R19, desc[UR8][R16.64+-0x10] ;  /* 0xfffff00810137981 */ /* 0x000ea2000c1e1900 */
[----:B------:R-:W-:-:S03]  /*02e0*/  IMAD.WIDE.U32 R22, R28, 0x4, R12 ;  /* 0x000000041c167825 */ /* 0x000fc600078e000c */
[----:B------:R-:W3:Y:S04]  /*02f0*/  LDG.E R21, desc[UR8][R16.64+-0x8] ;  /* 0xfffff80810157981 */ /* 0x000ee8000c1e1900 */
[----:B------:R-:W4:Y:S01]  /*0300*/  LDG.E R22, desc[UR8][R22.64] ;  /* 0x0000000816167981 */ /* 0x000f22000c1e1900 */
[----:B--2---:R-:W-:-:S03]  /*0310*/  IMAD R19, R19, R20, R18 ;  /* 0x0000001413137224 */ /* 0x004fc600078e0212 */
[----:B------:R-:W4:Y:S02]  /*0320*/  LDG.E R18, desc[UR8][R16.64+-0xc] ;  /* 0xfffff40810127981 */ /* 0x000f24000c1e1900 */
[----:B----4-:R-:W-:Y:S02]  /*0330*/  IMAD R20, R18, R22, R19 ;  /* 0x0000001612147224 */ /* 0x010fe400078e0213 */
[----:B------:R-:W-:-:S06]  /*0340*/  IMAD.WIDE.U32 R18, R8, 0x4, R12 ;  /* 0x0000000408127825 */ /* 0x000fcc00078e000c */
[----:B------:R-:W3:Y:S04]  /*0350*/  LDG.E R18, desc[UR8][R18.64] ;  /* 0x0000000812127981 */ /* 0x000ee8000c1e1900 */
[----:B------:R-:W2:Y:S01]  /*0360*/  LDG.E R19, desc[UR8][R16.64+-0x4] ;  /* 0xfffffc0810137981 */ /* 0x000ea2000c1e1900 */
[----:B---3--:R-:W-:Y:S02]  /*0370*/  IMAD R18, R21, R18, R20 ;  /* 0x0000001215127224 */ /* 0x008fe400078e0214 */
[----:B------:R-:W-:-:S06]  /*0380*/  IMAD.WIDE.U32 R20, R11, 0x4, R12 ;  /* 0x000000040b147825 */ /* 0x000fcc00078e000c */
[----:B------:R-:W2:Y:S01]  /*0390*/  LDG.E R20, desc[UR8][R20.64] ;  /* 0x0000000814147981 */ /* 0x000ea2000c1e1900 */
[----:B------:R-:W-:-:S06]  /*03a0*/  IMAD.WIDE.U32 R22, R24, 0x4, R12 ;  /* 0x0000000418167825 */ /* 0x000fcc00078e000c */
[----:B------:R-:W3:Y:S01]  /*03b0*/  LDG.E R22, desc[UR8][R22.64] ;  /* 0x0000000816167981 */ /* 0x000ee2000c1e1900 */
[----:B--2---:R-:W-:-:S03]  /*03c0*/  IMAD R18, R19, R20, R18 ;  /* 0x0000001413127224 */ /* 0x004fc600078e0212 */
[----:B------:R-:W3:Y:S02]  /*03d0*/  LDG.E R19, desc[UR8][R16.64] ;  /* 0x0000000810137981 */ /* 0x000ee4000c1e1900 */
[----:B---3--:R-:W-:Y:S02]  /*03e0*/  IMAD R22, R19, R22, R18 ;  /* 0x0000001613167224 */ /* 0x008fe400078e0212 */
[----:B------:R-:W-:-:S06]  /*03f0*/  IMAD.WIDE.U32 R18, R25, 0x4, R12 ;  /* 0x0000000419127825 */ /* 0x000fcc00078e000c */
[----:B------:R-:W2:Y:S04]  /*0400*/  LDG.E R18, desc[UR8][R18.64] ;  /* 0x0000000812127981 */ /* 0x000ea8000c1e1900 */
[----:B------:R-:W2:Y:S01]  /*0410*/  LDG.E R19, desc[UR8][R16.64+0x4] ;  /* 0x0000040810137981 */ /* 0x000ea2000c1e1900 */
[----:B------:R-:W-:-:S06]  /*0420*/  IMAD.WIDE.U32 R20, R26, 0x4, R12 ;  /* 0x000000041a147825 */ /* 0x000fcc00078e000c */
[----:B------:R-:W3:Y:S01]  /*0430*/  LDG.E R20, desc[UR8][R20.64] ;  /* 0x0000000814147981 */ /* 0x000ee2000c1e1900 */
[----:B--2---:R-:W-:-:S03]  /*0440*/  IMAD R18, R19, R18, R22 ;  /* 0x0000001213127224 */ /* 0x004fc600078e0216 */
[----:B------:R-:W3:Y:S01]  /*0450*/  LDG.E R19, desc[UR8][R16.64+0x8] ;  /* 0x0000080810137981 */ /* 0x000ee2000c1e1900 */
[----:B------:R-:W-:-:S06]  /*0460*/  IMAD.WIDE.U32 R22, R27, 0x4, R12 ;  /* 0x000000041b167825 */ /* 0x000fcc00078e000c */
[----:B------:R-:W2:Y:S01]  /*0470*/  LDG.E R22, desc[UR8][R22.64] ;  /* 0x0000000816167981 */ /* 0x000ea2000c1e1900 */
[----:B------:R-:W-:-:S04]  /*0480*/  IADD3 R10, PT, PT, R10, 0x8, RZ ;  /* 0x000000080a0a7810 */ /* 0x000fc80007ffe0ff */
[----:B------:R-:W-:Y:S01]  /*0490*/  ISETP.NE.AND P1, PT, R10, RZ, PT ;  /* 0x000000ff0a00720c */ /* 0x000fe20003f25270 */
[----:B---3--:R-:W-:Y:S02]  /*04a0*/  IMAD R18, R19, R20, R18 ;  /* 0x0000001413127224 */ /* 0x008fe400078e0212 */
[----:B------:R-:W2:Y:S01]  /*04b0*/  LDG.E R19, desc[UR8][R16.64+0xc] ;  /* 0x00000c0810137981 */ /* 0x000ea2000c1e1900 */
[C---:B------:R-:W-:Y:S01]  /*04c0*/  IADD3 R28, PT, PT, R5.reuse, R28, RZ ;  /* 0x0000001c051c7210 */ /* 0x040fe20007ffe0ff */
[C---:B------:R-:W-:Y:S01]  /*04d0*/  IMAD.IADD R11, R5.reuse, 0x1, R11 ;  /* 0x00000001050b7824 */ /* 0x040fe200078e020b */
[C---:B------:R-:W-:Y:S01]  /*04e0*/  IADD3 R8, PT, PT, R5.reuse, R8, RZ ;  /* 0x0000000805087210 */ /* 0x040fe20007ffe0ff */
[C---:B------:R-:W-:Y:S01]  /*04f0*/  IMAD.WIDE.U32 R14, R5.reuse, 0x4, R14 ;  /* 0x00000004050e7825 */ /* 0x040fe200078e000e */
[C---:B------:R-:W-:Y:S02]  /*0500*/  IADD3 R24, PT, PT, R5.reuse, R24, RZ ;  /* 0x0000001805187210 */ /* 0x040fe40007ffe0ff */
[----:B------:R-:W-:-:S02]  /*0510*/  IADD3 R25, PT, PT, R5, R25, RZ ;  /* 0x0000001905197210 */ /* 0x000fc40007ffe0ff */
[C---:B------:R-:W-:Y:S02]  /*0520*/  IADD3 R26, PT, PT, R5.reuse, R26, RZ ;  /* 0x0000001a051a7210 */ /* 0x040fe40007ffe0ff */
[----:B------:R-:W-:Y:S02]  /*0530*/  IADD3 R27, PT, PT, R5, R27, RZ ;  /* 0x0000001b051b7210 */ /* 0x000fe40007ffe0ff */
[----:B------:R-:W-:Y:S01]  /*0540*/  IADD3 R29, PT, PT, R29, 0x8, RZ ;  /* 0x000000081d1d7810 */ /* 0x000fe20007ffe0ff */
[----:B--2---:R-:W-:Y:S01]  /*0550*/  IMAD R18, R19, R22, R18 ;  /* 0x0000001613127224 */ /* 0x004fe200078e0212 */
[----:B------:R-:W-:Y:S06]  /*0560*/  @P1 BRA `(.L_x_1) ;  /* 0xfffffffc00481947 */ /* 0x000fec000383ffff */
[----:B------:R-:W-:-:S07]  /*0570*/  MOV R8, R4 ;  /* 0x0000000400087202 */ /* 0x000fce0000000f00 */
.L_x_0:
[----:B------:R-:W0:Y:S01]  /*0580*/  LDC R22, c[0x0][0x398] ;  /* 0x0000e600ff167b82 */ /* 0x000e220000000800 */
[----:B------:R-:W-:-:S13]  /*0590*/  ISETP.NE.AND P1, PT, R2, RZ, PT ;  /* 0x000000ff0200720c */ /* 0x000fda0003f25270 */
[----:B------:R-:W-:Y:S05]  /*05a0*/  @!P1 BRA `(.L_x_2) ;  /* 0x0000000000e49947 */ /* 0x000fea0003800000 */
[----:B------:R-:W-:Y:S02]  /*05b0*/  IADD3 R10, PT, PT, R2, -0x1, RZ ;  /* 0xffffffff020a7810 */ /* 0x000fe40007ffe0ff */
[----:B------:R-:W-:Y:S02]  /*05c0*/  ISETP.NE.AND P2, PT, R3, RZ, PT ;  /* 0x000000ff0300720c */ /* 0x000fe40003f45270 */
[----:B------:R-:W-:-:S13]  /*05d0*/  ISETP.GE.U32.AND P1, PT, R10, 0x3, PT ;  /* 0x000000030a00780c */ /* 0x000fda0003f26070 */
[----:B------:R-:W-:Y:S05]  /*05e0*/  @!P1 BRA `(.L_x_3) ;  /* 0x0000000000649947 */ /* 0x000fea0003800000 */
[----:B------:R-:W2:Y:S01]  /*05f0*/  LDC.64 R10, c[0x0][0x388] ;  /* 0x0000e200ff0a7b82 */ /* 0x000ea20000000a00 */
[----:B0-----:R-:W-:Y:S01]  /*0600*/  IMAD R21, R8, R22, R9 ;  /* 0x0000001608157224 */ /* 0x001fe200078e0209 */
[----:B------:R-:W-:-:S03]  /*0610*/  IADD3 R13, PT, PT, R6, R8, RZ ;  /* 0x00000008060d7210 */ /* 0x000fc60007ffe0ff */
[----:B------:R-:W-:-:S03]  /*0620*/  IMAD.IADD R15, R21, 0x1, R22 ;  /* 0x00000001150f7824 */ /* 0x000fc600078e0216 */
[----:B------:R-:W0:Y:S02]  /*0630*/  LDC.64 R16, c[0x0][0x380] ;  /* 0x0000e000ff107b82 */ /* 0x000e240000000a00 */
[----:B------:R-:W-:Y:S01]  /*0640*/  IADD3 R23, PT, PT, R15, R22, RZ ;  /* 0x000000160f177210 */ /* 0x000fe20007ffe0ff */
[----:B--2---:R-:W-:-:S06]  /*0650*/  IMAD.WIDE.U32 R20, R21, 0x4, R10 ;  /* 0x0000000415147825 */ /* 0x004fcc00078e000a */
[----:B-1----:R-:W2:Y:S01]  /*0660*/  LDG.E R21, desc[UR8][R20.64] ;  /* 0x0000000814157981 */ /* 0x002ea2000c1e1900 */
[----:B0-----:R-:W-:-:S04]  /*0670*/  IMAD.WIDE R16, R13, 0x4, R16 ;  /* 0x000000040d107825 */ /* 0x001fc800078e0210 */
[--C-:B------:R-:W-:Y:S01]  /*0680*/  IMAD.WIDE.U32 R12, R15, 0x4, R10.reuse ;  /* 0x000000040f0c7825 */ /* 0x100fe200078e000a */
[----:B------:R-:W2:Y:S03]  /*0690*/  LDG.E R19, desc[UR8][R16.64] ;  /* 0x0000000810137981 */ /* 0x000ea6000c1e1900 */
[C-C-:B------:R-:W-:Y:S01]  /*06a0*/  IMAD.WIDE.U32 R14, R23.reuse, 0x4, R10.reuse ;  /* 0x00000004170e7825 */ /* 0x140fe200078e000a */
[----:B------:R-:W-:Y:S01]  /*06b0*/  IADD3 R23, PT, PT, R23, R22, RZ ;  /* 0x0000001617177210 */ /* 0x000fe20007ffe0ff */
[----:B------:R-:W3:Y:S04]  /*06c0*/  LDG.E R12, desc[UR8][R12.64] ;  /* 0x000000080c0c7981 */ /* 0x000ee8000c1e1900 */
[----:B------:R-:W3:Y:S01]  /*06d0*/  LDG.E R24, desc[UR8][R16.64+0x4] ;  /* 0x0000040810187981 */ /* 0x000ee2000c1e1900 */
[----:B------:R-:W-:-:S03]  /*06e0*/  IMAD.WIDE.U32 R10, R23, 0x4, R10 ;  /* 0x00000004170a7825 */ /* 0x000fc600078e000a */
[----:B------:R-:W4:Y:S04]  /*06f0*/  LDG.E R14, desc[UR8][R14.64] ;  /* 0x000000080e0e7981 */ /* 0x000f28000c1e1900 */
[----:B------:R-:W4:Y:S04]  /*0700*/  LDG.E R26, desc[UR8][R16.64+0x8] ;  /* 0x00000808101a7981 */ /* 0x000f28000c1e1900 */
[----:B------:R-:W5:Y:S04]  /*0710*/  LDG.E R28, desc[UR8][R16.64+0xc] ;  /* 0x00000c08101c7981 */ /* 0x000f68000c1e1900 */
[----:B------:R-:W5:Y:S01]  /*0720*/  LDG.E R10, desc[UR8][R10.64] ;  /* 0x000000080a0a7981 */ /* 0x000f62000c1e1900 */
[----:B------:R-:W-:Y:S01]  /*0730*/  IADD3 R8, PT, PT, R8, 0x4, RZ ;  /* 0x0000000408087810 */ /* 0x000fe20007ffe0ff */
[----:B--2---:R-:W-:-:S04]  /*0740*/  IMAD R19, R19, R21, R18 ;  /* 0x0000001513137224 */ /* 0x004fc800078e0212 */
[----:B---3--:R-:W-:-:S04]  /*0750*/  IMAD R19, R24, R12, R19 ;  /* 0x0000000c18137224 */ /* 0x008fc800078e0213 */
[----:B----4-:R-:W-:-:S04]  /*0760*/  IMAD R19, R26, R14, R19 ;  /* 0x0000000e1a137224 */ /* 0x010fc800078e0213 */
[----:B-----5:R-:W-:-:S07]  /*0770*/  IMAD R18, R28, R10, R19 ;  /* 0x0000000a1c127224 */ /* 0x020fce00078e0213 */
.L_x_3:
[----:B------:R-:W-:Y:S05]  /*0780*/  @!P2 BRA `(.L_x_2) ;  /* 0x00000000006ca947 */ /* 0x000fea0003800000 */
[----:B------:R-:W2:Y:S01]  /*0790*/  LDC.64 R10, c[0x0][0x388] ;  /* 0x0000e200ff0a7b82 */ /* 0x000ea20000000a00 */
[----:B------:R-:W-:Y:S02]  /*07a0*/  ISETP.NE.AND P1, PT, R3, 0x1, PT ;  /* 0x000000010300780c */ /* 0x000fe40003f25270 */
[----:B0-----:R-:W-:-:S04]  /*07b0*/  LOP3.LUT R16, R22, 0x1, RZ, 0xc0, !PT ;  /* 0x0000000116107812 */ /* 0x001fc800078ec0ff */
[----:B------:R-:W-:Y:S01]  /*07c0*/  ISETP.NE.U32.AND P2, PT, R16, 0x1, PT ;  /* 0x000000011000780c */ /* 0x000fe20003f45070 */
[----:B------:R-:W0:Y:S06]  /*07d0*/  LDC.64 R20, c[0x0][0x380] ;  /* 0x0000e000ff147b82 */ /* 0x000e2c0000000a00 */
[----:B------:R-:W-:Y:S01]  /*07e0*/  @P1 IMAD R17, R8, R22, R9 ;  /* 0x0000001608111224 */ /* 0x000fe200078e0209 */
[----:B------:R-:W-:Y:S01]  /*07f0*/  @P1 IADD3 R19, PT, PT, R6, R8, RZ ;  /* 0x0000000806131210 */ /* 0x000fe20007ffe0ff */
[----:B------:R-:W3:Y:S01]  /*0800*/  LDC.64 R12, c[0x0][0x380] ;  /* 0x0000e000ff0c7b82 */ /* 0x000ee20000000a00 */
[----:B------:R-:W-:-:S02]  /*0810*/  @P1 IADD3 R8, PT, PT, R8, 0x2, RZ ;  /* 0x0000000208081810 */ /* 0x000fc40007ffe0ff */
[----:B------:R-:W-:-:S05]  /*0820*/  @P1 IADD3 R23, PT, PT, R17, R22, RZ ;  /* 0x0000001611171210 */ /* 0x000fca0007ffe0ff */
[----:B------:R-:W4:Y:S01]  /*0830*/  LDC.64 R14, c[0x0][0x388] ;  /* 0x0000e200ff0e7b82 */ /* 0x000f220000000a00 */
[----:B--2---:R-:W-:-:S04]  /*0840*/  @P1 IMAD.WIDE.U32 R16, R17, 0x4, R10 ;  /* 0x0000000411101825 */ /* 0x004fc800078e000a */
[----:B------:R-:W-:Y:S02]  /*0850*/  @P1 IMAD.WIDE.U32 R10, R23, 0x4, R10 ;  /* 0x00000004170a1825 */ /* 0x000fe400078e000a */
[----:B-1----:R-:W2:Y:S02]  /*0860*/  @P1 LDG.E R17, desc[UR8][R16.64] ;  /* 0x0000000810111981 */ /* 0x002ea4000c1e1900 */
[----:B0-----:R-:W-:Y:S01]  /*0870*/  @P1 IMAD.WIDE R20, R19, 0x4, R20 ;  /* 0x0000000413141825 */ /* 0x001fe200078e0214 */
[----:B------:R-:W-:Y:S01]  /*0880*/  @!P2 IADD3 R19, PT, PT, R6, R8, RZ ;  /* 0x000000080613a210 */ /* 0x000fe20007ffe0ff */
[----:B------:R-:W5:Y:S02]  /*0890*/  @P1 LDG.E R10, desc[UR8][R10.64] ;  /* 0x000000080a0a1981 */ /* 0x000f64000c1e1900 */
[----:B------:R-:W-:Y:S02]  /*08a0*/  @!P2 IMAD R23, R8, R22, R9 ;  /* 0x000000160817a224 */ /* 0x000fe400078e0209 */
[----:B------:R-:W2:Y:S01]  /*08b0*/  @P1 LDG.E R8, desc[UR8][R20.64] ;  /* 0x0000000814081981 */ /* 0x000ea2000c1e1900 */
[----:B---3--:R-:W-:-:S03]  /*08c0*/  @!P2 IMAD.WIDE R12, R19, 0x4, R12 ;  /* 0x00000004130ca825 */ /* 0x008fc600078e020c */
[----:B------:R-:W5:Y:S04]  /*08d0*/  @P1 LDG.E R19, desc[UR8][R20.64+0x4] ;  /* 0x0000040814131981 */ /* 0x000f68000c1e1900 */
[----:B------:R-:W3:Y:S01]  /*08e0*/  @!P2 LDG.E R13, desc[UR8][R12.64] ;  /* 0x000000080c0da981 */ /* 0x000ee2000c1e1900 */
[----:B----4-:R-:W-:-:S06]  /*08f0*/  @!P2 IMAD.WIDE.U32 R14, R23, 0x4, R14 ;  /* 0x00000004170ea825 */ /* 0x010fcc00078e000e */
[----:B------:R-:W3:Y:S01]  /*0900*/  @!P2 LDG.E R14, desc[UR8][R14.64] ;  /* 0x000000080e0ea981 */ /* 0x000ee2000c1e1900 */
[----:B--2---:R-:W-:-:S04]  /*0910*/  @P1 IMAD R8, R8, R17, R18 ;  /* 0x0000001108081224 */ /* 0x004fc800078e0212 */
[----:B-----5:R-:W-:-:S04]  /*0920*/  @P1 IMAD R18, R19, R10, R8 ;  /* 0x0000000a13121224 */ /* 0x020fc800078e0208 */
[----:B---3--:R-:W-:-:S07]  /*0930*/  @!P2 IMAD R18, R13, R14, R18 ;  /* 0x0000000e0d12a224 */ /* 0x008fce00078e0212 */
.L_x_2:
[----:B------:R-:W2:Y:S01]  /*0940*/  LDC.64 R10, c[0x0][0x390] ;  /* 0x0000e400ff0a7b82 */ /* 0x000ea20000000a00 */
[----:B------:R-:W-:Y:S02]  /*0950*/  IADD3 R13, PT, PT, R6, R9, RZ ;  /* 0x00000009060d7210 */ /* 0x000fe40007ffe0ff */
[----:B------:R-:W-:-:S04]  /*0960*/  IADD3 R9, PT, PT, R9, 0x1, RZ ;  /* 0x0000000109097810 */ /* 0x000fc80007ffe0ff */
[----:B0-----:R-:W-:Y:S01]  /*0970*/  ISETP.NE.AND P1, PT, R9, R22, PT ;  /* 0x000000160900720c */ /* 0x001fe20003f25270 */
[----:B--2---:R-:W-:-:S05]  /*0980*/  IMAD.WIDE R10, R13, 0x4, R10 ;  /* 0x000000040d0a7825 */ /* 0x004fca00078e020a */
[----:B-1----:R0:W-:Y:S07]  /*0990*/  STG.E desc[UR8][R10.64], R18 ;  /* 0x000000120a007986 */ /* 0x0021ee000c101908 */
[----:B------:R-:W-:Y:S05]  /*09a0*/  @P1 BRA `(.L_x_4) ;  /* 0xfffffff400f41947 */ /* 0x000fea000383ffff */
[----:B------:R-:W-:Y:S05]  /*09b0*/  @!P0 BRA `(.L_x_5) ;  /* 0xfffffff400dc8947 */ /* 0x000fea000383ffff */
[----:B------:R-:W-:Y:S05]  /*09c0*/  EXIT ;  /* 0x000000000000794d */ /* 0x000fea0003800000 */
.L_x_6:
[----:B------:R-:W-:-:S00]  /*09d0*/  BRA `(.L_x_6) ;  /* 0xfffffffc00fc7947 */ /* 0x000fc0000383ffff */
[----:B------:R-:W-:-:S00]  /*09e0*/  NOP ;  /* 0x0000000000007918 */ /* 0x000fc00000000000 */
        /* <DEDUP_REMOVED lines=9> */
.L_x_7:


//--------------------- .nv.shared.reserved.0     --------------------------
	.section	.nv.shared.reserved.0,"aw",@nobits
	.weak		__nv_reservedSMEM_offset_0_alias
	.size		__nv_reservedSMEM_offset_0_alias, 0, 64
	.other		__nv_reservedSMEM_offset_0_alias,@"STO_CUDA_RESERVED_SHARED STV_DEFAULT"
__nv_reservedSMEM_offset_0_alias:
	.zero		0
	.zero		64


//--------------------- .nv.constant0._Z13matrixMultGPUPiS_S_ii --------------------------
	.section	.nv.constant0._Z13matrixMultGPUPiS_S_ii,"a",@progbits
	.sectionflags	@""
	.align	4
.nv.constant0._Z13matrixMultGPUPiS_S_ii:
	.zero		928


//--------------------- SYMBOLS --------------------------

	.type		.nv.reservedSmem.offset0,@object
	.size		.nv.reservedSmem.offset0,0x4
